//
// Generated by NVIDIA NVVM Compiler
//
// Compiler Build ID: CL-36424714
// Cuda compilation tools, release 13.0, V13.0.88
// Based on NVVM 20.0.0
//

.version 9.0
.target sm_100
.address_size 64

	// .globl	_Z10kmp_kernelPcS_PiS0_iii
// _ZZ16kmp_kernel_sharePcS_PiS0_iiiE5n_lps has been demoted

.visible .entry _Z10kmp_kernelPcS_PiS0_iii(
	.param .u64 .ptr .align 1 _Z10kmp_kernelPcS_PiS0_iii_param_0,
	.param .u64 .ptr .align 1 _Z10kmp_kernelPcS_PiS0_iii_param_1,
	.param .u64 .ptr .align 1 _Z10kmp_kernelPcS_PiS0_iii_param_2,
	.param .u64 .ptr .align 1 _Z10kmp_kernelPcS_PiS0_iii_param_3,
	.param .u32 _Z10kmp_kernelPcS_PiS0_iii_param_4,
	.param .u32 _Z10kmp_kernelPcS_PiS0_iii_param_5,
	.param .u32 _Z10kmp_kernelPcS_PiS0_iii_param_6
)
{
	.reg .pred 	%p<9>;
	.reg .b16 	%rs<6>;
	.reg .b32 	%r<31>;
	.reg .b64 	%rd<21>;

	ld.param.u64 	%rd6, [_Z10kmp_kernelPcS_PiS0_iii_param_0];
	ld.param.u64 	%rd8, [_Z10kmp_kernelPcS_PiS0_iii_param_1];
	ld.param.u64 	%rd9, [_Z10kmp_kernelPcS_PiS0_iii_param_2];
	ld.param.u64 	%rd7, [_Z10kmp_kernelPcS_PiS0_iii_param_3];
	ld.param.u32 	%r13, [_Z10kmp_kernelPcS_PiS0_iii_param_4];
	ld.param.u32 	%r14, [_Z10kmp_kernelPcS_PiS0_iii_param_5];
	ld.param.u32 	%r15, [_Z10kmp_kernelPcS_PiS0_iii_param_6];
	cvta.to.global.u64 	%rd1, %rd9;
	cvta.to.global.u64 	%rd2, %rd8;
	mov.u32 	%r16, %ctaid.x;
	mov.u32 	%r17, %ntid.x;
	mov.u32 	%r18, %tid.x;
	mad.lo.s32 	%r19, %r16, %r17, %r18;
	mul.lo.s32 	%r27, %r15, %r19;
	add.s32 	%r2, %r15, %r14;
	setp.ge.s32 	%p1, %r27, %r13;
	@%p1 bra 	$L__BB0_9;
	add.s32 	%r20, %r2, %r27;
	min.s32 	%r3, %r20, %r13;
	setp.le.s32 	%p2, %r20, %r27;
	@%p2 bra 	$L__BB0_9;
	mul.wide.s32 	%rd10, %r14, 4;
	add.s64 	%rd3, %rd1, %rd10;
	cvta.to.global.u64 	%rd4, %rd6;
	cvta.to.global.u64 	%rd5, %rd7;
	mov.b32 	%r29, 0;
$L__BB0_3:
	cvt.s64.s32 	%rd11, %r27;
	add.s64 	%rd12, %rd4, %rd11;
	setp.lt.s32 	%p3, %r29, 1;
	ld.global.u8 	%rs1, [%rd12];
	@%p3 bra 	$L__BB0_6;
$L__BB0_4:
	cvt.u64.u32 	%rd13, %r29;
	add.s64 	%rd14, %rd2, %rd13;
	ld.global.u8 	%rs2, [%rd14];
	setp.eq.s16 	%p4, %rs1, %rs2;
	@%p4 bra 	$L__BB0_6;
	add.s32 	%r22, %r29, -1;
	mul.wide.u32 	%rd15, %r22, 4;
	add.s64 	%rd16, %rd1, %rd15;
	ld.global.u32 	%r29, [%rd16];
	setp.gt.s32 	%p5, %r29, 0;
	@%p5 bra 	$L__BB0_4;
$L__BB0_6:
	cvt.s64.s32 	%rd17, %r29;
	add.s64 	%rd18, %rd2, %rd17;
	ld.global.u8 	%rs4, [%rd18];
	setp.eq.s16 	%p6, %rs1, %rs4;
	selp.u32 	%r23, 1, 0, %p6;
	add.s32 	%r29, %r29, %r23;
	setp.ne.s32 	%p7, %r29, %r14;
	@%p7 bra 	$L__BB0_8;
	sub.s32 	%r24, %r27, %r14;
	mul.wide.s32 	%rd19, %r24, 4;
	add.s64 	%rd20, %rd5, %rd19;
	mov.b32 	%r25, 1;
	st.global.u32 	[%rd20+4], %r25;
	ld.global.u32 	%r29, [%rd3+-4];
$L__BB0_8:
	add.s32 	%r27, %r27, 1;
	setp.lt.s32 	%p8, %r27, %r3;
	@%p8 bra 	$L__BB0_3;
$L__BB0_9:
	ret;

}
	// .globl	_Z16kmp_kernel_sharePcS_PiS0_iii
.visible .entry _Z16kmp_kernel_sharePcS_PiS0_iii(
	.param .u64 .ptr .align 1 _Z16kmp_kernel_sharePcS_PiS0_iii_param_0,
	.param .u64 .ptr .align 1 _Z16kmp_kernel_sharePcS_PiS0_iii_param_1,
	.param .u64 .ptr .align 1 _Z16kmp_kernel_sharePcS_PiS0_iii_param_2,
	.param .u64 .ptr .align 1 _Z16kmp_kernel_sharePcS_PiS0_iii_param_3,
	.param .u32 _Z16kmp_kernel_sharePcS_PiS0_iii_param_4,
	.param .u32 _Z16kmp_kernel_sharePcS_PiS0_iii_param_5,
	.param .u32 _Z16kmp_kernel_sharePcS_PiS0_iii_param_6
)
{
	.reg .pred 	%p<14>;
	.reg .b16 	%rs<6>;
	.reg .b32 	%r<76>;
	.reg .b64 	%rd<22>;
	.reg .b64 	%fd<4>;
	// demoted variable
	.shared .align 4 .b8 _ZZ16kmp_kernel_sharePcS_PiS0_iiiE5n_lps[3200];
	ld.param.u64 	%rd6, [_Z16kmp_kernel_sharePcS_PiS0_iii_param_0];
	ld.param.u64 	%rd8, [_Z16kmp_kernel_sharePcS_PiS0_iii_param_1];
	ld.param.u64 	%rd9, [_Z16kmp_kernel_sharePcS_PiS0_iii_param_2];
	ld.param.u64 	%rd7, [_Z16kmp_kernel_sharePcS_PiS0_iii_param_3];
	ld.param.u32 	%r33, [_Z16kmp_kernel_sharePcS_PiS0_iii_param_4];
	ld.param.u32 	%r34, [_Z16kmp_kernel_sharePcS_PiS0_iii_param_5];
	ld.param.u32 	%r35, [_Z16kmp_kernel_sharePcS_PiS0_iii_param_6];
	cvta.to.global.u64 	%rd1, %rd9;
	cvta.to.global.u64 	%rd2, %rd8;
	mov.u32 	%r36, %ctaid.x;
	mov.u32 	%r37, %ntid.x;
	mov.u32 	%r38, %tid.x;
	mad.lo.s32 	%r39, %r36, %r37, %r38;
	mul.lo.s32 	%r72, %r35, %r39;
	add.s32 	%r2, %r35, %r34;
	bar.sync 	0;
	cvt.rn.f64.s32 	%fd1, %r34;
	mul.f64 	%fd2, %fd1, 0d3F70000000000000;
	cvt.rpi.f64.f64 	%fd3, %fd2;
	cvt.rzi.s32.f64 	%r40, %fd3;
	mul.lo.s32 	%r3, %r40, %r38;
	add.s32 	%r4, %r3, %r40;
	min.s32 	%r41, %r34, %r4;
	setp.le.s32 	%p1, %r41, %r3;
	@%p1 bra 	$L__BB1_7;
	add.s32 	%r42, %r3, 1;
	max.s32 	%r6, %r41, %r42;
	sub.s32 	%r43, %r6, %r3;
	and.b32  	%r7, %r43, 3;
	setp.eq.s32 	%p2, %r7, 0;
	mov.u32 	%r68, %r3;
	@%p2 bra 	$L__BB1_4;
	shl.b32 	%r44, %r3, 2;
	mov.u32 	%r45, _ZZ16kmp_kernel_sharePcS_PiS0_iiiE5n_lps;
	add.s32 	%r66, %r45, %r44;
	neg.s32 	%r65, %r7;
	mov.u32 	%r68, %r3;
$L__BB1_3:
	.pragma "nounroll";
	mul.wide.s32 	%rd10, %r68, 4;
	add.s64 	%rd11, %rd1, %rd10;
	ld.global.u32 	%r46, [%rd11];
	st.shared.u32 	[%r66], %r46;
	add.s32 	%r68, %r68, 1;
	add.s32 	%r66, %r66, 4;
	add.s32 	%r65, %r65, 1;
	setp.ne.s32 	%p3, %r65, 0;
	@%p3 bra 	$L__BB1_3;
$L__BB1_4:
	sub.s32 	%r47, %r3, %r6;
	setp.gt.u32 	%p4, %r47, -4;
	@%p4 bra 	$L__BB1_7;
	add.s64 	%rd3, %rd1, 8;
	shl.b32 	%r48, %r68, 2;
	mov.u32 	%r49, _ZZ16kmp_kernel_sharePcS_PiS0_iiiE5n_lps;
	add.s32 	%r50, %r48, %r49;
	add.s32 	%r69, %r50, 8;
$L__BB1_6:
	mul.wide.s32 	%rd12, %r68, 4;
	add.s64 	%rd13, %rd3, %rd12;
	ld.global.u32 	%r51, [%rd13+-8];
	st.shared.u32 	[%r69+-8], %r51;
	ld.global.u32 	%r52, [%rd13+-4];
	st.shared.u32 	[%r69+-4], %r52;
	ld.global.u32 	%r53, [%rd13];
	st.shared.u32 	[%r69], %r53;
	ld.global.u32 	%r54, [%rd13+4];
	st.shared.u32 	[%r69+4], %r54;
	add.s32 	%r68, %r68, 4;
	add.s32 	%r69, %r69, 16;
	setp.lt.s32 	%p5, %r68, %r41;
	@%p5 bra 	$L__BB1_6;
$L__BB1_7:
	bar.sync 	0;
	setp.ge.s32 	%p6, %r72, %r33;
	@%p6 bra 	$L__BB1_16;
	add.s32 	%r55, %r2, %r72;
	min.s32 	%r22, %r55, %r33;
	setp.le.s32 	%p7, %r55, %r72;
	@%p7 bra 	$L__BB1_16;
	shl.b32 	%r57, %r34, 2;
	mov.u32 	%r58, _ZZ16kmp_kernel_sharePcS_PiS0_iiiE5n_lps;
	add.s32 	%r23, %r58, %r57;
	cvta.to.global.u64 	%rd4, %rd6;
	cvta.to.global.u64 	%rd5, %rd7;
	mov.b32 	%r74, 0;
$L__BB1_10:
	cvt.s64.s32 	%rd14, %r72;
	add.s64 	%rd15, %rd4, %rd14;
	setp.lt.s32 	%p8, %r74, 1;
	ld.global.u8 	%rs1, [%rd15];
	@%p8 bra 	$L__BB1_13;
$L__BB1_11:
	cvt.u64.u32 	%rd16, %r74;
	add.s64 	%rd17, %rd2, %rd16;
	ld.global.u8 	%rs2, [%rd17];
	setp.eq.s16 	%p9, %rs1, %rs2;
	@%p9 bra 	$L__BB1_13;
	shl.b32 	%r59, %r74, 2;
	add.s32 	%r61, %r58, %r59;
	ld.shared.u32 	%r74, [%r61+-4];
	setp.gt.s32 	%p10, %r74, 0;
	@%p10 bra 	$L__BB1_11;
$L__BB1_13:
	cvt.s64.s32 	%rd18, %r74;
	add.s64 	%rd19, %rd2, %rd18;
	ld.global.u8 	%rs4, [%rd19];
	setp.eq.s16 	%p11, %rs1, %rs4;
	selp.u32 	%r62, 1, 0, %p11;
	add.s32 	%r74, %r74, %r62;
	setp.ne.s32 	%p12, %r74, %r34;
	@%p12 bra 	$L__BB1_15;
	sub.s32 	%r63, %r72, %r34;
	mul.wide.s32 	%rd20, %r63, 4;
	add.s64 	%rd21, %rd5, %rd20;
	mov.b32 	%r64, 1;
	st.global.u32 	[%rd21+4], %r64;
	ld.shared.u32 	%r74, [%r23+-4];
$L__BB1_15:
	add.s32 	%r72, %r72, 1;
	setp.lt.s32 	%p13, %r72, %r22;
	@%p13 bra 	$L__BB1_10;
$L__BB1_16:
	ret;

}


// ===== COMPILED SASS (sm_100) =====

	.target	sm_100

	.elftype	@"ET_EXEC"


//--------------------- .note.nv.tkinfo           --------------------------
	.section	.note.nv.tkinfo,"",@"SHT_NOTE"
	.sectionflags	@"SHF_NOTE_NV_TKINFO"
	.tkinfo
        /*0018*/ 	.word	0x00000002
        /*0030*/ 	.string	""
        /*0030*/ 	.string	"ptxas"
        /*0030*/ 	.string	"Cuda compilation tools, release 13.0, V13.0.88"
        /*0030*/ 	.string	"Build cuda_13.0.r13.0/compiler.36424714_0"
        /*0030*/ 	.string	"-arch sm_100 -m 64 "



//--------------------- .note.nv.cuinfo           --------------------------
	.section	.note.nv.cuinfo,"",@"SHT_NOTE"
	.sectionflags	@"SHF_NOTE_NV_CUINFO"
        /*0018*/ 	.short	0x0002
        /*001a*/ 	.short	0x0064
        /*001c*/ 	.short	0x0082
	.zero		2


//--------------------- .nv.info                  --------------------------
	.section	.nv.info,"",@"SHT_CUDA_INFO"
	.align	4


	//----- nvinfo : EIATTR_REGCOUNT
	.align		4
        /*0000*/ 	.byte	0x04, 0x2f
        /*0002*/ 	.short	(.L_1 - .L_0)
	.align		4
.L_0:
        /*0004*/ 	.word	index@(_Z10kmp_kernelPcS_PiS0_iii)
        /*0008*/ 	.word	0x0000000e


	//----- nvinfo : EIATTR_FRAME_SIZE
	.align		4
.L_1:
        /*000c*/ 	.byte	0x04, 0x11
        /*000e*/ 	.short	(.L_3 - .L_2)
	.align		4
.L_2:
        /*0010*/ 	.word	index@(_Z10kmp_kernelPcS_PiS0_iii)
        /*0014*/ 	.word	0x00000000


	//----- nvinfo : EIATTR_REGCOUNT
	.align		4
.L_3:
        /*0018*/ 	.byte	0x04, 0x2f
        /*001a*/ 	.short	(.L_5 - .L_4)
	.align		4
.L_4:
        /*001c*/ 	.word	index@(_Z16kmp_kernel_sharePcS_PiS0_iii)
        /*0020*/ 	.word	0x00000020


	//----- nvinfo : EIATTR_FRAME_SIZE
	.align		4
.L_5:
        /*0024*/ 	.byte	0x04, 0x11
        /*0026*/ 	.short	(.L_7 - .L_6)
	.align		4
.L_6:
        /*0028*/ 	.word	index@(_Z16kmp_kernel_sharePcS_PiS0_iii)
        /*002c*/ 	.word	0x00000000


	//----- nvinfo : EIATTR_MIN_STACK_SIZE
	.align		4
.L_7:
        /*0030*/ 	.byte	0x04, 0x12
        /*0032*/ 	.short	(.L_9 - .L_8)
	.align		4
.L_8:
        /*0034*/ 	.word	index@(_Z16kmp_kernel_sharePcS_PiS0_iii)
        /*0038*/ 	.word	0x00000000


	//----- nvinfo : EIATTR_MIN_STACK_SIZE
	.align		4
.L_9:
        /*003c*/ 	.byte	0x04, 0x12
        /*003e*/ 	.short	(.L_11 - .L_10)
	.align		4
.L_10:
        /*0040*/ 	.word	index@(_Z10kmp_kernelPcS_PiS0_iii)
        /*0044*/ 	.word	0x00000000
.L_11:


//--------------------- .nv.compat                --------------------------
	.section	.nv.compat,"",@"SHT_CUDA_COMPAT_INFO"
	.align	4
        /*0000*/ 	.byte	0x02, 0x09, 0x00, 0x00, 0x02, 0x02, 0x01, 0x00, 0x02, 0x05, 0x05, 0x00, 0x03, 0x07, 0x01, 0x01
        /*0010*/ 	.byte	0x02, 0x03, 0x00, 0x00, 0x02, 0x06, 0x01, 0x00, 0x04, 0x0b, 0x08, 0x00, 0x01, 0x00, 0x00, 0x00
        /*0020*/ 	.byte	0x00, 0x00, 0x00, 0x00


//--------------------- .nv.info._Z16kmp_kernel_sharePcS_PiS0_iii --------------------------
	.section	.nv.info._Z16kmp_kernel_sharePcS_PiS0_iii,"",@"SHT_CUDA_INFO"
	.sectionflags	@""
	.align	4


	//----- nvinfo : EIATTR_CUDA_API_VERSION
	.align		4
        /*0000*/ 	.byte	0x04, 0x37
        /*0002*/ 	.short	(.L_13 - .L_12)
.L_12:
        /*0004*/ 	.word	0x00000082


	//----- nvinfo : EIATTR_KPARAM_INFO
	.align		4
.L_13:
        /*0008*/ 	.byte	0x04, 0x17
        /*000a*/ 	.short	(.L_15 - .L_14)
.L_14:
        /*000c*/ 	.word	0x00000000
        /*0010*/ 	.short	0x0006
        /*0012*/ 	.short	0x0028
        /*0014*/ 	.byte	0x00, 0xf0, 0x11, 0x00


	//----- nvinfo : EIATTR_KPARAM_INFO
	.align		4
.L_15:
        /*0018*/ 	.byte	0x04, 0x17
        /*001a*/ 	.short	(.L_17 - .L_16)
.L_16:
        /*001c*/ 	.word	0x00000000
        /*0020*/ 	.short	0x0005
        /*0022*/ 	.short	0x0024
        /*0024*/ 	.byte	0x00, 0xf0, 0x11, 0x00


	//----- nvinfo : EIATTR_KPARAM_INFO
	.align		4
.L_17:
        /*0028*/ 	.byte	0x04, 0x17
        /*002a*/ 	.short	(.L_19 - .L_18)
.L_18:
        /*002c*/ 	.word	0x00000000
        /*0030*/ 	.short	0x0004
        /*0032*/ 	.short	0x0020
        /*0034*/ 	.byte	0x00, 0xf0, 0x11, 0x00


	//----- nvinfo : EIATTR_KPARAM_INFO
	.align		4
.L_19:
        /*0038*/ 	.byte	0x04, 0x17
        /*003a*/ 	.short	(.L_21 - .L_20)
.L_20:
        /*003c*/ 	.word	0x00000000
        /*0040*/ 	.short	0x0003
        /*0042*/ 	.short	0x0018
        /*0044*/ 	.byte	0x00, 0xf5, 0x21, 0x00


	//----- nvinfo : EIATTR_KPARAM_INFO
	.align		4
.L_21:
        /*0048*/ 	.byte	0x04, 0x17
        /*004a*/ 	.short	(.L_23 - .L_22)
.L_22:
        /*004c*/ 	.word	0x00000000
        /*0050*/ 	.short	0x0002
        /*0052*/ 	.short	0x0010
        /*0054*/ 	.byte	0x00, 0xf5, 0x21, 0x00


	//----- nvinfo : EIATTR_KPARAM_INFO
	.align		4
.L_23:
        /*0058*/ 	.byte	0x04, 0x17
        /*005a*/ 	.short	(.L_25 - .L_24)
.L_24:
        /*005c*/ 	.word	0x00000000
        /*0060*/ 	.short	0x0001
        /*0062*/ 	.short	0x0008
        /*0064*/ 	.byte	0x00, 0xf5, 0x21, 0x00


	//----- nvinfo : EIATTR_KPARAM_INFO
	.align		4
.L_25:
        /*0068*/ 	.byte	0x04, 0x17
        /*006a*/ 	.short	(.L_27 - .L_26)
.L_26:
        /*006c*/ 	.word	0x00000000
        /*0070*/ 	.short	0x0000
        /*0072*/ 	.short	0x0000
        /*0074*/ 	.byte	0x00, 0xf5, 0x21, 0x00


	//----- nvinfo : EIATTR_SPARSE_MMA_MASK
	.align		4
.L_27:
        /*0078*/ 	.byte	0x03, 0x50
        /*007a*/ 	.short	0x0000


	//----- nvinfo : EIATTR_MAXREG_COUNT
	.align		4
        /*007c*/ 	.byte	0x03, 0x1b
        /*007e*/ 	.short	0x00ff


	//----- nvinfo : EIATTR_NUM_BARRIERS
	.align		4
        /*0080*/ 	.byte	0x02, 0x4c
        /*0082*/ 	.byte	0x01
	.zero		1


	//----- nvinfo : EIATTR_MERCURY_ISA_VERSION
	.align		4
        /*0084*/ 	.byte	0x03, 0x5f
        /*0086*/ 	.short	0x0101


	//----- nvinfo : EIATTR_VRC_CTA_INIT_COUNT
	.align		4
        /*0088*/ 	.byte	0x02, 0x4a
	.zero		1
	.zero		1


	//----- nvinfo : EIATTR_EXIT_INSTR_OFFSETS
	.align		4
        /*008c*/ 	.byte	0x04, 0x1c
        /*008e*/ 	.short	(.L_29 - .L_28)


	//   ....[0]....
.L_28:
        /*0090*/ 	.word	0x00000900


	//   ....[1]....
        /*0094*/ 	.word	0x00000940


	//   ....[2]....
        /*0098*/ 	.word	0x00000bf0


	//----- nvinfo : EIATTR_CRS_STACK_SIZE
	.align		4
.L_29:
        /*009c*/ 	.byte	0x04, 0x1e
        /*009e*/ 	.short	(.L_31 - .L_30)
.L_30:
        /*00a0*/ 	.word	0x00000000


	//----- nvinfo : EIATTR_CBANK_PARAM_SIZE
	.align		4
.L_31:
        /*00a4*/ 	.byte	0x03, 0x19
        /*00a6*/ 	.short	0x002c


	//----- nvinfo : EIATTR_PARAM_CBANK
	.align		4
        /*00a8*/ 	.byte	0x04, 0x0a
        /*00aa*/ 	.short	(.L_33 - .L_32)
	.align		4
.L_32:
        /*00ac*/ 	.word	index@(.nv.constant0._Z16kmp_kernel_sharePcS_PiS0_iii)
        /*00b0*/ 	.short	0x0380
        /*00b2*/ 	.short	0x002c


	//----- nvinfo : EIATTR_SW_WAR
	.align		4
.L_33:
        /*00b4*/ 	.byte	0x04, 0x36
        /*00b6*/ 	.short	(.L_35 - .L_34)
.L_34:
        /*00b8*/ 	.word	0x00000008
.L_35:


//--------------------- .nv.info._Z10kmp_kernelPcS_PiS0_iii --------------------------
	.section	.nv.info._Z10kmp_kernelPcS_PiS0_iii,"",@"SHT_CUDA_INFO"
	.sectionflags	@""
	.align	4


	//----- nvinfo : EIATTR_CUDA_API_VERSION
	.align		4
        /*0000*/ 	.byte	0x04, 0x37
        /*0002*/ 	.short	(.L_37 - .L_36)
.L_36:
        /*0004*/ 	.word	0x00000082


	//----- nvinfo : EIATTR_KPARAM_INFO
	.align		4
.L_37:
        /*0008*/ 	.byte	0x04, 0x17
        /*000a*/ 	.short	(.L_39 - .L_38)
.L_38:
        /*000c*/ 	.word	0x00000000
        /*0010*/ 	.short	0x0006
        /*0012*/ 	.short	0x0028
        /*0014*/ 	.byte	0x00, 0xf0, 0x11, 0x00


	//----- nvinfo : EIATTR_KPARAM_INFO
	.align		4
.L_39:
        /*0018*/ 	.byte	0x04, 0x17
        /*001a*/ 	.short	(.L_41 - .L_40)
.L_40:
        /*001c*/ 	.word	0x00000000
        /*0020*/ 	.short	0x0005
        /*0022*/ 	.short	0x0024
        /*0024*/ 	.byte	0x00, 0xf0, 0x11, 0x00


	//----- nvinfo : EIATTR_KPARAM_INFO
	.align		4
.L_41:
        /*0028*/ 	.byte	0x04, 0x17
        /*002a*/ 	.short	(.L_43 - .L_42)
.L_42:
        /*002c*/ 	.word	0x00000000
        /*0030*/ 	.short	0x0004
        /*0032*/ 	.short	0x0020
        /*0034*/ 	.byte	0x00, 0xf0, 0x11, 0x00


	//----- nvinfo : EIATTR_KPARAM_INFO
	.align		4
.L_43:
        /*0038*/ 	.byte	0x04, 0x17
        /*003a*/ 	.short	(.L_45 - .L_44)
.L_44:
        /*003c*/ 	.word	0x00000000
        /*0040*/ 	.short	0x0003
        /*0042*/ 	.short	0x0018
        /*0044*/ 	.byte	0x00, 0xf5, 0x21, 0x00


	//----- nvinfo : EIATTR_KPARAM_INFO
	.align		4
.L_45:
        /*0048*/ 	.byte	0x04, 0x17
        /*004a*/ 	.short	(.L_47 - .L_46)
.L_46:
        /*004c*/ 	.word	0x00000000
        /*0050*/ 	.short	0x0002
        /*0052*/ 	.short	0x0010
        /*0054*/ 	.byte	0x00, 0xf5, 0x21, 0x00


	//----- nvinfo : EIATTR_KPARAM_INFO
	.align		4
.L_47:
        /*0058*/ 	.byte	0x04, 0x17
        /*005a*/ 	.short	(.L_49 - .L_48)
.L_48:
        /*005c*/ 	.word	0x00000000
        /*0060*/ 	.short	0x0001
        /*0062*/ 	.short	0x0008
        /*0064*/ 	.byte	0x00, 0xf5, 0x21, 0x00


	//----- nvinfo : EIATTR_KPARAM_INFO
	.align		4
.L_49:
        /*0068*/ 	.byte	0x04, 0x17
        /*006a*/ 	.short	(.L_51 - .L_50)
.L_50:
        /*006c*/ 	.word	0x00000000
        /*0070*/ 	.short	0x0000
        /*0072*/ 	.short	0x0000
        /*0074*/ 	.byte	0x00, 0xf5, 0x21, 0x00


	//----- nvinfo : EIATTR_SPARSE_MMA_MASK
	.align		4
.L_51:
        /*0078*/ 	.byte	0x03, 0x50
        /*007a*/ 	.short	0x0000


	//----- nvinfo : EIATTR_MAXREG_COUNT
	.align		4
        /*007c*/ 	.byte	0x03, 0x1b
        /*007e*/ 	.short	0x00ff


	//----- nvinfo : EIATTR_MERCURY_ISA_VERSION
	.align		4
        /*0080*/ 	.byte	0x03, 0x5f
        /*0082*/ 	.short	0x0101


	//----- nvinfo : EIATTR_VRC_CTA_INIT_COUNT
	.align		4
        /*0084*/ 	.byte	0x02, 0x4a
	.zero		1
	.zero		1


	//----- nvinfo : EIATTR_EXIT_INSTR_OFFSETS
	.align		4
        /*0088*/ 	.byte	0x04, 0x1c
        /*008a*/ 	.short	(.L_53 - .L_52)


	//   ....[0]....
.L_52:
        /*008c*/ 	.word	0x00000090


	//   ....[1]....
        /*0090*/ 	.word	0x000000e0


	//   ....[2]....
        /*0094*/ 	.word	0x000003d0


	//----- nvinfo : EIATTR_CRS_STACK_SIZE
	.align		4
.L_53:
        /*0098*/ 	.byte	0x04, 0x1e
        /*009a*/ 	.short	(.L_55 - .L_54)
.L_54:
        /*009c*/ 	.word	0x00000000


	//----- nvinfo : EIATTR_CBANK_PARAM_SIZE
	.align		4
.L_55:
        /*00a0*/ 	.byte	0x03, 0x19
        /*00a2*/ 	.short	0x002c


	//----- nvinfo : EIATTR_PARAM_CBANK
	.align		4
        /*00a4*/ 	.byte	0x04, 0x0a
        /*00a6*/ 	.short	(.L_57 - .L_56)
	.align		4
.L_56:
        /*00a8*/ 	.word	index@(.nv.constant0._Z10kmp_kernelPcS_PiS0_iii)
        /*00ac*/ 	.short	0x0380
        /*00ae*/ 	.short	0x002c


	//----- nvinfo : EIATTR_SW_WAR
	.align		4
.L_57:
        /*00b0*/ 	.byte	0x04, 0x36
        /*00b2*/ 	.short	(.L_59 - .L_58)
.L_58:
        /*00b4*/ 	.word	0x00000008
.L_59:


//--------------------- .nv.callgraph             --------------------------
	.section	.nv.callgraph,"",@"SHT_CUDA_CALLGRAPH"
	.align	4
	.sectionentsize	8
	.align		4
        /*0000*/ 	.word	0x00000000
	.align		4
        /*0004*/ 	.word	0xffffffff
	.align		4
        /*0008*/ 	.word	0x00000000
	.align		4
        /*000c*/ 	.word	0xfffffffe
	.align		4
        /*0010*/ 	.word	0x00000000
	.align		4
        /*0014*/ 	.word	0xfffffffd
	.align		4
        /*0018*/ 	.word	0x00000000
	.align		4
        /*001c*/ 	.word	0xfffffffc


//--------------------- .text._Z16kmp_kernel_sharePcS_PiS0_iii --------------------------
	.section	.text._Z16kmp_kernel_sharePcS_PiS0_iii,"ax",@progbits
	.align	128
        .global         _Z16kmp_kernel_sharePcS_PiS0_iii
        .type           _Z16kmp_kernel_sharePcS_PiS0_iii,@function
        .size           _Z16kmp_kernel_sharePcS_PiS0_iii,(.L_x_22 - _Z16kmp_kernel_sharePcS_PiS0_iii)
        .other          _Z16kmp_kernel_sharePcS_PiS0_iii,@"STO_CUDA_ENTRY STV_DEFAULT"
_Z16kmp_kernel_sharePcS_PiS0_iii:
.text._Z16kmp_kernel_sharePcS_PiS0_iii:
[----:B------:R-:W-:Y:S08]  /*0000*/  LDC R1, c[0x0][0x37c] ;  /* 0x0000df00ff017b82 */ /* 0x000ff00000000800 */
[----:B------:R-:W0:Y:S01]  /*0010*/  LDC R0, c[0x0][0x3a4] ;  /* 0x0000e900ff007b82 */ /* 0x000e220000000800 */
[----:B------:R-:W1:Y:S01]  /*0020*/  S2R R4, SR_TID.X ;  /* 0x0000000000047919 */ /* 0x000e620000002100 */
[----:B------:R-:W2:Y:S01]  /*0030*/  LDCU UR10, c[0x0][0x3a8] ;  /* 0x00007500ff0a77ac */ /* 0x000ea20008000800 */
[----:B------:R-:W-:Y:S01]  /*0040*/  BSSY.RECONVERGENT B0, `(.L_x_0) ;  /* 0x0000088000007945 */ /* 0x000fe20003800200 */
[----:B------:R-:W3:Y:S04]  /*0050*/  LDCU.64 UR8, c[0x0][0x358] ;  /* 0x00006b00ff0877ac */ /* 0x000ee80008000a00 */
[----:B------:R-:W1:Y:S08]  /*0060*/  S2UR UR4, SR_CTAID.X ;  /* 0x00000000000479c3 */ /* 0x000e700000002500 */
[----:B------:R-:W1:Y:S01]  /*0070*/  LDC R11, c[0x0][0x360] ;  /* 0x0000d800ff0b7b82 */ /* 0x000e620000000800 */
[----:B0-----:R-:W0:Y:S02]  /*0080*/  I2F.F64 R2, R0 ;  /* 0x0000000000027312 */ /* 0x001e240000201c00 */
[----:B0-----:R-:W-:Y:S01]  /*0090*/  DMUL R2, R2, 0.00390625 ;  /* 0x3f70000002027828 */ /* 0x001fe20000000000 */
[----:B-1----:R-:W-:-:S04]  /*00a0*/  IMAD R11, R11, UR4, R4 ;  /* 0x000000040b0b7c24 */ /* 0x002fc8000f8e0204 */
[----:B--2---:R-:W-:-:S05]  /*00b0*/  IMAD R11, R11, UR10, RZ ;  /* 0x0000000a0b0b7c24 */ /* 0x004fca000f8e02ff */
[----:B------:R-:W0:Y:S02]  /*00c0*/  F2I.F64.CEIL R3, R2 ;  /* 0x0000000200037311 */ /* 0x000e240000309100 */
[----:B0-----:R-:W-:-:S05]  /*00d0*/  IMAD R13, R3, R4, RZ ;  /* 0x00000004030d7224 */ /* 0x001fca00078e02ff */
[----:B------:R-:W-:Y:S01]  /*00e0*/  VIADDMNMX R10, R13, R3, R0, PT ;  /* 0x000000030d0a7246 */ /* 0x000fe20003800100 */
[----:B------:R-:W-:Y:S03]  /*00f0*/  BAR.SYNC.DEFER_BLOCKING 0x0 ;  /* 0x0000000000007b1d */ /* 0x000fe60000010000 */
[----:B------:R-:W-:-:S13]  /*0100*/  ISETP.GT.AND P0, PT, R10, R13, PT ;  /* 0x0000000d0a00720c */ /* 0x000fda0003f04270 */
[----:B---3--:R-:W-:Y:S05]  /*0110*/  @!P0 BRA `(.L_x_1) ;  /* 0x0000000400e88947 */ /* 0x008fea0003800000 */
[C---:B------:R-:W-:Y:S01]  /*0120*/  VIADDMNMX R2, R13.reuse, 0x1, R10, !PT ;  /* 0x000000010d027846 */ /* 0x040fe2000780010a */
[----:B------:R-:W-:Y:S04]  /*0130*/  BSSY.RECONVERGENT B1, `(.L_x_2) ;  /* 0x0000014000017945 */ /* 0x000fe80003800200 */
[----:B------:R-:W-:Y:S02]  /*0140*/  IMAD.IADD R3, R2, 0x1, -R13 ;  /* 0x0000000102037824 */ /* 0x000fe400078e0a0d */
[----:B------:R-:W-:-:S03]  /*0150*/  IMAD.IADD R2, R13, 0x1, -R2 ;  /* 0x000000010d027824 */ /* 0x000fc600078e0a02 */
[----:B------:R-:W-:Y:S02]  /*0160*/  LOP3.LUT P1, R3, R3, 0x3, RZ, 0xc0, !PT ;  /* 0x0000000303037812 */ /* 0x000fe4000782c0ff */
[----:B------:R-:W-:-:S11]  /*0170*/  ISETP.GT.U32.AND P0, PT, R2, -0x4, PT ;  /* 0xfffffffc0200780c */ /* 0x000fd60003f04070 */
[----:B------:R-:W-:Y:S05]  /*0180*/  @!P1 BRA `(.L_x_3) ;  /* 0x0000000000389947 */ /* 0x000fea0003800000 */
[----:B------:R-:W0:Y:S01]  /*0190*/  S2UR UR5, SR_CgaCtaId ;  /* 0x00000000000579c3 */ /* 0x000e220000008800 */
[----:B------:R-:W-:Y:S01]  /*01a0*/  UMOV UR4, 0x400 ;  /* 0x0000040000047882 */ /* 0x000fe20000000000 */
[----:B------:R-:W-:-:S06]  /*01b0*/  IMAD.MOV R7, RZ, RZ, -R3 ;  /* 0x000000ffff077224 */ /* 0x000fcc00078e0a03 */
[----:B------:R-:W1:Y:S01]  /*01c0*/  LDC.64 R4, c[0x0][0x390] ;  /* 0x0000e400ff047b82 */ /* 0x000e620000000a00 */
[----:B0-----:R-:W-:-:S06]  /*01d0*/  ULEA UR4, UR5, UR4, 0x18 ;  /* 0x0000000405047291 */ /* 0x001fcc000f8ec0ff */
[----:B------:R-:W-:-:S07]  /*01e0*/  LEA R6, R13, UR4, 0x2 ;  /* 0x000000040d067c11 */ /* 0x000fce000f8e10ff */
.L_x_4:
[----:B-1----:R-:W-:-:S06]  /*01f0*/  IMAD.WIDE R2, R13, 0x4, R4 ;  /* 0x000000040d027825 */ /* 0x002fcc00078e0204 */
[----:B------:R-:W2:Y:S01]  /*0200*/  LDG.E R3, desc[UR8][R2.64] ;  /* 0x0000000802037981 */ /* 0x000ea2000c1e1900 */
[----:B------:R-:W-:Y:S02]  /*0210*/  VIADD R7, R7, 0x1 ;  /* 0x0000000107077836 */ /* 0x000fe40000000000 */
[----:B------:R-:W-:-:S03]  /*0220*/  VIADD R13, R13, 0x1 ;  /* 0x000000010d0d7836 */ /* 0x000fc60000000000 */
[----:B------:R-:W-:Y:S01]  /*0230*/  ISETP.NE.AND P1, PT, R7, RZ, PT ;  /* 0x000000ff0700720c */ /* 0x000fe20003f25270 */
[----:B--2---:R0:W-:Y:S02]  /*0240*/  STS [R6], R3 ;  /* 0x0000000306007388 */ /* 0x0041e40000000800 */
[----:B0-----:R-:W-:-:S10]  /*0250*/  IADD3 R6, PT, PT, R6, 0x4, RZ ;  /* 0x0000000406067810 */ /* 0x001fd40007ffe0ff */
[----:B------:R-:W-:Y:S05]  /*0260*/  @P1 BRA `(.L_x_4) ;  /* 0xfffffffc00e01947 */ /* 0x000fea000383ffff */
.L_x_3:
[----:B------:R-:W-:Y:S05]  /*0270*/  BSYNC.RECONVERGENT B1 ;  /* 0x0000000000017941 */ /* 0x000fea0003800200 */
.L_x_2:
[----:B------:R-:W-:Y:S05]  /*0280*/  @P0 BRA `(.L_x_1) ;  /* 0x00000004008c0947 */ /* 0x000fea0003800000 */
[----:B------:R-:W0:Y:S01]  /*0290*/  S2UR UR7, SR_CgaCtaId ;  /* 0x00000000000779c3 */ /* 0x000e220000008800 */
[----:B------:R-:W1:Y:S01]  /*02a0*/  LDCU.64 UR4, c[0x0][0x390] ;  /* 0x00007200ff0477ac */ /* 0x000e620008000a00 */
[----:B------:R-:W-:Y:S01]  /*02b0*/  IMAD.IADD R2, R10, 0x1, -R13 ;  /* 0x000000010a027824 */ /* 0x000fe200078e0a0d */
[----:B------:R-:W-:Y:S01]  /*02c0*/  BSSY.RECONVERGENT B1, `(.L_x_5) ;  /* 0x0000039000017945 */ /* 0x000fe20003800200 */
[----:B------:R-:W-:Y:S01]  /*02d0*/  PLOP3.LUT P0, PT, PT, PT, PT, 0x80, 0x8 ;  /* 0x000000000008781c */ /* 0x000fe20003f0f070 */
[----:B------:R-:W-:Y:S02]  /*02e0*/  UMOV UR6, 0x400 ;  /* 0x0000040000067882 */ /* 0x000fe40000000000 */
[----:B------:R-:W-:Y:S01]  /*02f0*/  ISETP.GT.AND P1, PT, R2, 0xc, PT ;  /* 0x0000000c0200780c */ /* 0x000fe20003f24270 */
[----:B-1----:R-:W-:-:S04]  /*0300*/  UIADD3 UR4, UP0, UPT, UR4, 0x8, URZ ;  /* 0x0000000804047890 */ /* 0x002fc8000ff1e0ff */
[----:B------:R-:W-:Y:S02]  /*0310*/  UIADD3.X UR5, UPT, UPT, URZ, UR5, URZ, UP0, !UPT ;  /* 0x00000005ff057290 */ /* 0x000fe400087fe4ff */
[----:B0-----:R-:W-:Y:S01]  /*0320*/  ULEA UR6, UR7, UR6, 0x18 ;  /* 0x0000000607067291 */ /* 0x001fe2000f8ec0ff */
[----:B------:R-:W-:-:S03]  /*0330*/  IMAD.U32 R2, RZ, RZ, UR4 ;  /* 0x00000004ff027e24 */ /* 0x000fc6000f8e00ff */
[----:B------:R-:W-:Y:S02]  /*0340*/  IMAD.U32 R3, RZ, RZ, UR5 ;  /* 0x00000005ff037e24 */ /* 0x000fe4000f8e00ff */
[----:B------:R-:W-:-:S05]  /*0350*/  LEA R12, R13, UR6, 0x2 ;  /* 0x000000060d0c7c11 */ /* 0x000fca000f8e10ff */
[----:B------:R-:W-:Y:S01]  /*0360*/  VIADD R12, R12, 0x8 ;  /* 0x000000080c0c7836 */ /* 0x000fe20000000000 */
[----:B------:R-:W-:Y:S06]  /*0370*/  @!P1 BRA `(.L_x_6) ;  /* 0x0000000000b49947 */ /* 0x000fec0003800000 */
[----:B------:R-:W-:Y:S02]  /*0380*/  PLOP3.LUT P0, PT, PT, PT, PT, 0x8, 0x80 ;  /* 0x000000000080781c */ /* 0x000fe40003f0e170 */
[----:B------:R-:W-:-:S11]  /*0390*/  IADD3 R14, PT, PT, R10, -0xc, RZ ;  /* 0xfffffff40a0e7810 */ /* 0x000fd60007ffe0ff */
.L_x_7:
[C---:B------:R-:W-:Y:S02]  /*03a0*/  VIADD R7, R13.reuse, 0x4 ;  /* 0x000000040d077836 */ /* 0x040fe40000000000 */
[C---:B------:R-:W-:Y:S02]  /*03b0*/  VIADD R5, R13.reuse, 0x8 ;  /* 0x000000080d057836 */ /* 0x040fe40000000000 */
[C---:B------:R-:W-:Y:S02]  /*03c0*/  VIADD R9, R13.reuse, 0xc ;  /* 0x0000000c0d097836 */ /* 0x040fe40000000000 */
[----:B------:R-:W-:-:S04]  /*03d0*/  IMAD.WIDE R28, R13, 0x4, R2 ;  /* 0x000000040d1c7825 */ /* 0x000fc800078e0202 */
[--C-:B------:R-:W-:Y:S01]  /*03e0*/  IMAD.WIDE R6, R7, 0x4, R2.reuse ;  /* 0x0000000407067825 */ /* 0x100fe200078e0202 */
[----:B------:R-:W2:Y:S03]  /*03f0*/  LDG.E R15, desc[UR8][R28.64+-0x8] ;  /* 0xfffff8081c0f7981 */ /* 0x000ea6000c1e1900 */
[--C-:B------:R-:W-:Y:S01]  /*0400*/  IMAD.WIDE R4, R5, 0x4, R2.reuse ;  /* 0x0000000405047825 */ /* 0x100fe200078e0202 */
[----:B------:R-:W3:Y:S03]  /*0410*/  LDG.E R17, desc[UR8][R28.64+-0x4] ;  /* 0xfffffc081c117981 */ /* 0x000ee6000c1e1900 */
[----:B------:R-:W-:Y:S01]  /*0420*/  IMAD.WIDE R8, R9, 0x4, R2 ;  /* 0x0000000409087825 */ /* 0x000fe200078e0202 */
[----:B------:R-:W4:Y:S04]  /*0430*/  LDG.E R19, desc[UR8][R28.64] ;  /* 0x000000081c137981 */ /* 0x000f28000c1e1900 */
[----:B------:R-:W5:Y:S04]  /*0440*/  LDG.E R21, desc[UR8][R28.64+0x4] ;  /* 0x000004081c157981 */ /* 0x000f68000c1e1900 */
        /* <DEDUP_REMOVED lines=11> */
[----:B------:R-:W5:Y:S01]  /*0500*/  LDG.E R7, desc[UR8][R8.64+0x4] ;  /* 0x0000040808077981 */ /* 0x000f62000c1e1900 */
[----:B------:R-:W-:-:S05]  /*0510*/  VIADD R13, R13, 0x10 ;  /* 0x000000100d0d7836 */ /* 0x000fca0000000000 */
[----:B------:R-:W-:Y:S01]  /*0520*/  ISETP.GE.AND P1, PT, R13, R14, PT ;  /* 0x0000000e0d00720c */ /* 0x000fe20003f26270 */
[----:B--2---:R-:W-:Y:S04]  /*0530*/  STS [R12+-0x8], R15 ;  /* 0xfffff80f0c007388 */ /* 0x004fe80000000800 */
[----:B---3--:R-:W-:Y:S04]  /*0540*/  STS [R12+-0x4], R17 ;  /* 0xfffffc110c007388 */ /* 0x008fe80000000800 */
[----:B----4-:R-:W-:Y:S04]  /*0550*/  STS [R12], R19 ;  /* 0x000000130c007388 */ /* 0x010fe80000000800 */
[----:B-----5:R-:W-:Y:S04]  /*0560*/  STS [R12+0x4], R21 ;  /* 0x000004150c007388 */ /* 0x020fe80000000800 */
[----:B------:R-:W-:Y:S04]  /*0570*/  STS [R12+0x8], R27 ;  /* 0x0000081b0c007388 */ /* 0x000fe80000000800 */
        /* <DEDUP_REMOVED lines=10> */
[----:B------:R0:W-:Y:S02]  /*0620*/  STS [R12+0x34], R7 ;  /* 0x000034070c007388 */ /* 0x0001e40000000800 */
[----:B0-----:R-:W-:Y:S01]  /*0630*/  IADD3 R12, PT, PT, R12, 0x40, RZ ;  /* 0x000000400c0c7810 */ /* 0x001fe20007ffe0ff */
[----:B------:R-:W-:Y:S06]  /*0640*/  @!P1 BRA `(.L_x_7) ;  /* 0xfffffffc00549947 */ /* 0x000fec000383ffff */
.L_x_6:
[----:B------:R-:W-:Y:S05]  /*0650*/  BSYNC.RECONVERGENT B1 ;  /* 0x0000000000017941 */ /* 0x000fea0003800200 */
.L_x_5:
[----:B------:R-:W-:Y:S01]  /*0660*/  IMAD.IADD R4, R10, 0x1, -R13 ;  /* 0x000000010a047824 */ /* 0x000fe200078e0a0d */
[----:B------:R-:W-:Y:S04]  /*0670*/  BSSY.RECONVERGENT B1, `(.L_x_8) ;  /* 0x0000019000017945 */ /* 0x000fe80003800200 */
[----:B------:R-:W-:-:S13]  /*0680*/  ISETP.GT.AND P1, PT, R4, 0x4, PT ;  /* 0x000000040400780c */ /* 0x000fda0003f24270 */
[----:B------:R-:W-:Y:S05]  /*0690*/  @!P1 BRA `(.L_x_9) ;  /* 0x0000000000589947 */ /* 0x000fea0003800000 */
[C---:B------:R-:W-:Y:S02]  /*06a0*/  VIADD R5, R13.reuse, 0x4 ;  /* 0x000000040d057836 */ /* 0x040fe40000000000 */
[----:B------:R-:W-:-:S04]  /*06b0*/  IMAD.WIDE R6, R13, 0x4, R2 ;  /* 0x000000040d067825 */ /* 0x000fc800078e0202 */
[----:B------:R-:W-:Y:S01]  /*06c0*/  IMAD.WIDE R4, R5, 0x4, R2 ;  /* 0x0000000405047825 */ /* 0x000fe200078e0202 */
[----:B------:R-:W2:Y:S04]  /*06d0*/  LDG.E R9, desc[UR8][R6.64+-0x8] ;  /* 0xfffff80806097981 */ /* 0x000ea8000c1e1900 */
[----:B------:R-:W3:Y:S04]  /*06e0*/  LDG.E R15, desc[UR8][R6.64+-0x4] ;  /* 0xfffffc08060f7981 */ /* 0x000ee8000c1e1900 */
[----:B------:R-:W4:Y:S04]  /*06f0*/  LDG.E R17, desc[UR8][R6.64] ;  /* 0x0000000806117981 */ /* 0x000f28000c1e1900 */
[----:B------:R-:W5:Y:S04]  /*0700*/  LDG.E R19, desc[UR8][R6.64+0x4] ;  /* 0x0000040806137981 */ /* 0x000f68000c1e1900 */
[----:B------:R-:W5:Y:S04]  /*0710*/  LDG.E R21, desc[UR8][R4.64+-0x8] ;  /* 0xfffff80804157981 */ /* 0x000f68000c1e1900 */
[----:B------:R-:W5:Y:S04]  /*0720*/  LDG.E R23, desc[UR8][R4.64+-0x4] ;  /* 0xfffffc0804177981 */ /* 0x000f68000c1e1900 */
[----:B------:R-:W5:Y:S04]  /*0730*/  LDG.E R25, desc[UR8][R4.64] ;  /* 0x0000000804197981 */ /* 0x000f68000c1e1900 */
[----:B------:R-:W5:Y:S01]  /*0740*/  LDG.E R27, desc[UR8][R4.64+0x4] ;  /* 0x00000408041b7981 */ /* 0x000f62000c1e1900 */
[----:B------:R-:W-:Y:S01]  /*0750*/  PLOP3.LUT P0, PT, PT, PT, PT, 0x8, 0x80 ;  /* 0x000000000080781c */ /* 0x000fe20003f0e170 */
[----:B------:R-:W-:-:S02]  /*0760*/  VIADD R13, R13, 0x8 ;  /* 0x000000080d0d7836 */ /* 0x000fc40000000000 */
[----:B--2---:R-:W-:Y:S04]  /*0770*/  STS [R12+-0x8], R9 ;  /* 0xfffff8090c007388 */ /* 0x004fe80000000800 */
[----:B---3--:R-:W-:Y:S04]  /*0780*/  STS [R12+-0x4], R15 ;  /* 0xfffffc0f0c007388 */ /* 0x008fe80000000800 */
[----:B----4-:R-:W-:Y:S04]  /*0790*/  STS [R12], R17 ;  /* 0x000000110c007388 */ /* 0x010fe80000000800 */
[----:B-----5:R-:W-:Y:S04]  /*07a0*/  STS [R12+0x4], R19 ;  /* 0x000004130c007388 */ /* 0x020fe80000000800 */
[----:B------:R-:W-:Y:S04]  /*07b0*/  STS [R12+0x8], R21 ;  /* 0x000008150c007388 */ /* 0x000fe80000000800 */
[----:B------:R-:W-:Y:S04]  /*07c0*/  STS [R12+0xc], R23 ;  /* 0x00000c170c007388 */ /* 0x000fe80000000800 */
[----:B------:R-:W-:Y:S04]  /*07d0*/  STS [R12+0x10], R25 ;  /* 0x000010190c007388 */ /* 0x000fe80000000800 */
[----:B------:R0:W-:Y:S02]  /*07e0*/  STS [R12+0x14], R27 ;  /* 0x0000141b0c007388 */ /* 0x0001e40000000800 */
[----:B0-----:R-:W-:-:S07]  /*07f0*/  IADD3 R12, PT, PT, R12, 0x20, RZ ;  /* 0x000000200c0c7810 */ /* 0x001fce0007ffe0ff */
.L_x_9:
[----:B------:R-:W-:Y:S05]  /*0800*/  BSYNC.RECONVERGENT B1 ;  /* 0x0000000000017941 */ /* 0x000fea0003800200 */
.L_x_8:
[----:B------:R-:W-:-:S13]  /*0810*/  ISETP.LT.OR P0, PT, R13, R10, P0 ;  /* 0x0000000a0d00720c */ /* 0x000fda0000701670 */
[----:B------:R-:W-:Y:S05]  /*0820*/  @!P0 BRA `(.L_x_1) ;  /* 0x0000000000248947 */ /* 0x000fea0003800000 */
[----:B------:R-:W-:-:S05]  /*0830*/  IMAD.WIDE R2, R13, 0x4, R2 ;  /* 0x000000040d027825 */ /* 0x000fca00078e0202 */
[----:B------:R-:W2:Y:S04]  /*0840*/  LDG.E R5, desc[UR8][R2.64+-0x8] ;  /* 0xfffff80802057981 */ /* 0x000ea8000c1e1900 */
[----:B------:R-:W3:Y:S04]  /*0850*/  LDG.E R7, desc[UR8][R2.64+-0x4] ;  /* 0xfffffc0802077981 */ /* 0x000ee8000c1e1900 */
[----:B------:R-:W4:Y:S04]  /*0860*/  LDG.E R9, desc[UR8][R2.64] ;  /* 0x0000000802097981 */ /* 0x000f28000c1e1900 */
[----:B------:R-:W5:Y:S04]  /*0870*/  LDG.E R13, desc[UR8][R2.64+0x4] ;  /* 0x00000408020d7981 */ /* 0x000f68000c1e1900 */
[----:B--2---:R0:W-:Y:S04]  /*0880*/  STS [R12+-0x8], R5 ;  /* 0xfffff8050c007388 */ /* 0x0041e80000000800 */
[----:B---3--:R0:W-:Y:S04]  /*0890*/  STS [R12+-0x4], R7 ;  /* 0xfffffc070c007388 */ /* 0x0081e80000000800 */
[----:B----4-:R0:W-:Y:S04]  /*08a0*/  STS [R12], R9 ;  /* 0x000000090c007388 */ /* 0x0101e80000000800 */
[----:B-----5:R0:W-:Y:S02]  /*08b0*/  STS [R12+0x4], R13 ;  /* 0x0000040d0c007388 */ /* 0x0201e40000000800 */
.L_x_1:
[----:B------:R-:W-:Y:S05]  /*08c0*/  BSYNC.RECONVERGENT B0 ;  /* 0x0000000000007941 */ /* 0x000fea0003800200 */
.L_x_0:
[----:B------:R-:W1:Y:S01]  /*08d0*/  LDCU UR4, c[0x0][0x3a0] ;  /* 0x00007400ff0477ac */ /* 0x000e620008000800 */
[----:B------:R-:W-:Y:S01]  /*08e0*/  BAR.SYNC.DEFER_BLOCKING 0x0 ;  /* 0x0000000000007b1d */ /* 0x000fe20000010000 */
[----:B-1----:R-:W-:-:S13]  /*08f0*/  ISETP.GE.AND P0, PT, R11, UR4, PT ;  /* 0x000000040b007c0c */ /* 0x002fda000bf06270 */
[----:B------:R-:W-:Y:S05]  /*0900*/  @P0 EXIT ;  /* 0x000000000000094d */ /* 0x000fea0003800000 */
[----:B------:R-:W-:-:S04]  /*0910*/  IADD3 R2, PT, PT, R11, UR10, R0 ;  /* 0x0000000a0b027c10 */ /* 0x000fc8000fffe000 */
[C---:B------:R-:W-:Y:S02]  /*0920*/  ISETP.GT.AND P0, PT, R2.reuse, R11, PT ;  /* 0x0000000b0200720c */ /* 0x040fe40003f04270 */
[----:B------:R-:W-:-:S11]  /*0930*/  VIMNMX R8, PT, PT, R2, UR4, PT ;  /* 0x0000000402087c48 */ /* 0x000fd6000bfe0100 */
[----:B------:R-:W-:Y:S05]  /*0940*/  @!P0 EXIT ;  /* 0x000000000000894d */ /* 0x000fea0003800000 */
[----:B------:R-:W0:Y:S01]  /*0950*/  S2R R3, SR_CgaCtaId ;  /* 0x0000000000037919 */ /* 0x000e220000008800 */
[----:B------:R-:W-:Y:S01]  /*0960*/  MOV R2, 0x400 ;  /* 0x0000040000027802 */ /* 0x000fe20000000f00 */
[----:B------:R-:W-:Y:S01]  /*0970*/  IMAD.MOV.U32 R6, RZ, RZ, RZ ;  /* 0x000000ffff067224 */ /* 0x000fe200078e00ff */
[----:B------:R-:W1:Y:S02]  /*0980*/  LDCU.64 UR6, c[0x0][0x388] ;  /* 0x00007100ff0677ac */ /* 0x000e640008000a00 */
[----:B0-----:R-:W-:-:S05]  /*0990*/  LEA R13, R3, R2, 0x18 ;  /* 0x00000002030d7211 */ /* 0x001fca00078ec0ff */
[----:B-1----:R-:W-:-:S07]  /*09a0*/  IMAD R0, R0, 0x4, R13 ;  /* 0x0000000400007824 */ /* 0x002fce00078e020d */
.L_x_13:
[----:B------:R-:W0:Y:S01]  /*09b0*/  LDCU.64 UR4, c[0x0][0x380] ;  /* 0x00007000ff0477ac */ /* 0x000e220008000a00 */
[----:B------:R-:W-:Y:S02]  /*09c0*/  ISETP.GE.AND P0, PT, R6, 0x1, PT ;  /* 0x000000010600780c */ /* 0x000fe40003f06270 */
[----:B0-----:R-:W-:-:S04]  /*09d0*/  IADD3 R2, P1, PT, R11, UR4, RZ ;  /* 0x000000040b027c10 */ /* 0x001fc8000ff3e0ff */
[----:B------:R-:W-:-:S05]  /*09e0*/  LEA.HI.X.SX32 R3, R11, UR5, 0x1, P1 ;  /* 0x000000050b037c11 */ /* 0x000fca00088f0eff */
[----:B------:R0:W5:Y:S01]  /*09f0*/  LDG.E.U8 R5, desc[UR8][R2.64] ;  /* 0x0000000802057981 */ /* 0x000162000c1e1100 */
[----:B------:R-:W-:Y:S04]  /*0a00*/  BSSY.RECONVERGENT B0, `(.L_x_10) ;  /* 0x000000b000007945 */ /* 0x000fe80003800200 */
[----:B------:R-:W-:Y:S05]  /*0a10*/  @!P0 BRA `(.L_x_11) ;  /* 0x0000000000248947 */ /* 0x000fea0003800000 */
.L_x_12:
[----:B0-----:R-:W-:-:S05]  /*0a20*/  IADD3 R2, P0, PT, R6, UR6, RZ ;  /* 0x0000000606027c10 */ /* 0x001fca000ff1e0ff */
[----:B------:R-:W-:-:S05]  /*0a30*/  IMAD.X R3, RZ, RZ, UR7, P0 ;  /* 0x00000007ff037e24 */ /* 0x000fca00080e06ff */
[----:B------:R-:W2:Y:S02]  /*0a40*/  LDG.E.U8 R2, desc[UR8][R2.64] ;  /* 0x0000000802027981 */ /* 0x000ea4000c1e1100 */
[----:B--2--5:R-:W-:-:S13]  /*0a50*/  ISETP.NE.AND P0, PT, R5, R2, PT ;  /* 0x000000020500720c */ /* 0x024fda0003f05270 */
[----:B------:R-:W-:Y:S05]  /*0a60*/  @!P0 BRA `(.L_x_11) ;  /* 0x0000000000108947 */ /* 0x000fea0003800000 */
[----:B------:R-:W-:-:S06]  /*0a70*/  LEA R6, R6, R13, 0x2 ;  /* 0x0000000d06067211 */ /* 0x000fcc00078e10ff */
[----:B------:R-:W0:Y:S02]  /*0a80*/  LDS R6, [R6+-0x4] ;  /* 0xfffffc0006067984 */ /* 0x000e240000000800 */
[----:B0-----:R-:W-:-:S13]  /*0a90*/  ISETP.GT.AND P0, PT, R6, RZ, PT ;  /* 0x000000ff0600720c */ /* 0x001fda0003f04270 */
[----:B------:R-:W-:Y:S05]  /*0aa0*/  @P0 BRA `(.L_x_12) ;  /* 0xfffffffc00dc0947 */ /* 0x000fea000383ffff */
.L_x_11:
[----:B------:R-:W-:Y:S05]  /*0ab0*/  BSYNC.RECONVERGENT B0 ;  /* 0x0000000000007941 */ /* 0x000fea0003800200 */
.L_x_10:
[----:B------:R-:W0:Y:S02]  /*0ac0*/  LDCU.64 UR4, c[0x0][0x388] ;  /* 0x00007100ff0477ac */ /* 0x000e240008000a00 */
[C---:B0-----:R-:W-:Y:S01]  /*0ad0*/  IADD3 R2, P0, PT, R6.reuse, UR4, RZ ;  /* 0x0000000406027c10 */ /* 0x041fe2000ff1e0ff */
[----:B------:R-:W0:Y:S03]  /*0ae0*/  LDCU UR4, c[0x0][0x3a4] ;  /* 0x00007480ff0477ac */ /* 0x000e260008000800 */
[----:B------:R-:W-:-:S05]  /*0af0*/  LEA.HI.X.SX32 R3, R6, UR5, 0x1, P0 ;  /* 0x0000000506037c11 */ /* 0x000fca00080f0eff */
[----:B------:R-:W2:Y:S01]  /*0b00*/  LDG.E.U8 R2, desc[UR8][R2.64] ;  /* 0x0000000802027981 */ /* 0x000ea2000c1e1100 */
[----:B------:R-:W-:Y:S01]  /*0b10*/  VIADD R7, R6, 0x1 ;  /* 0x0000000106077836 */ /* 0x000fe20000000000 */
[----:B--2--5:R-:W-:-:S13]  /*0b20*/  ISETP.NE.AND P0, PT, R5, R2, PT ;  /* 0x000000020500720c */ /* 0x024fda0003f05270 */
[----:B------:R-:W-:-:S04]  /*0b30*/  @P0 IMAD.MOV R7, RZ, RZ, R6 ;  /* 0x000000ffff070224 */ /* 0x000fc800078e0206 */
[----:B------:R-:W-:Y:S01]  /*0b40*/  IMAD.MOV.U32 R6, RZ, RZ, R7 ;  /* 0x000000ffff067224 */ /* 0x000fe200078e0007 */
[----:B0-----:R-:W-:-:S13]  /*0b50*/  ISETP.NE.AND P0, PT, R7, UR4, PT ;  /* 0x0000000407007c0c */ /* 0x001fda000bf05270 */
[----:B------:R-:W0:Y:S01]  /*0b60*/  @!P0 LDC.64 R4, c[0x0][0x398] ;  /* 0x0000e600ff048b82 */ /* 0x000e220000000a00 */
[C---:B------:R-:W-:Y:S01]  /*0b70*/  @!P0 IADD3 R7, PT, PT, R11.reuse, -UR4, RZ ;  /* 0x800000040b078c10 */ /* 0x040fe2000fffe0ff */
[----:B------:R-:W-:Y:S01]  /*0b80*/  @!P0 IMAD.MOV.U32 R9, RZ, RZ, 0x1 ;  /* 0x00000001ff098424 */ /* 0x000fe200078e00ff */
[----:B------:R1:W2:Y:S01]  /*0b90*/  @!P0 LDS R6, [R0+-0x4] ;  /* 0xfffffc0000068984 */ /* 0x0002a20000000800 */
[----:B------:R-:W-:Y:S02]  /*0ba0*/  VIADD R11, R11, 0x1 ;  /* 0x000000010b0b7836 */ /* 0x000fe40000000000 */
[----:B0-----:R-:W-:-:S05]  /*0bb0*/  @!P0 IMAD.WIDE R2, R7, 0x4, R4 ;  /* 0x0000000407028825 */ /* 0x001fca00078e0204 */
[----:B------:R1:W-:Y:S01]  /*0bc0*/  @!P0 STG.E desc[UR8][R2.64+0x4], R9 ;  /* 0x0000040902008986 */ /* 0x0003e2000c101908 */
[----:B------:R-:W-:-:S13]  /*0bd0*/  ISETP.GE.AND P0, PT, R11, R8, PT ;  /* 0x000000080b00720c */ /* 0x000fda0003f06270 */
[----:B-12---:R-:W-:Y:S05]  /*0be0*/  @!P0 BRA `(.L_x_13) ;  /* 0xfffffffc00708947 */ /* 0x006fea000383ffff */
[----:B------:R-:W-:Y:S05]  /*0bf0*/  EXIT ;  /* 0x000000000000794d */ /* 0x000fea0003800000 */
.L_x_14:
[----:B------:R-:W-:-:S00]  /*0c00*/  BRA `(.L_x_14) ;  /* 0xfffffffc00fc7947 */ /* 0x000fc0000383ffff */
[----:B------:R-:W-:-:S00]  /*0c10*/  NOP ;  /* 0x0000000000007918 */ /* 0x000fc00000000000 */
        /* <DEDUP_REMOVED lines=14> */
.L_x_22:


//--------------------- .text._Z10kmp_kernelPcS_PiS0_iii --------------------------
	.section	.text._Z10kmp_kernelPcS_PiS0_iii,"ax",@progbits
	.align	128
        .global         _Z10kmp_kernelPcS_PiS0_iii
        .type           _Z10kmp_kernelPcS_PiS0_iii,@function
        .size           _Z10kmp_kernelPcS_PiS0_iii,(.L_x_23 - _Z10kmp_kernelPcS_PiS0_iii)
        .other          _Z10kmp_kernelPcS_PiS0_iii,@"STO_CUDA_ENTRY STV_DEFAULT"
_Z10kmp_kernelPcS_PiS0_iii:
.text._Z10kmp_kernelPcS_PiS0_iii:
[----:B------:R-:W-:Y:S01]  /*0000*/  LDC R1, c[0x0][0x37c] ;  /* 0x0000df00ff017b82 */ /* 0x000fe20000000800 */
[----:B------:R-:W0:Y:S07]  /*0010*/  S2R R3, SR_TID.X ;  /* 0x0000000000037919 */ /* 0x000e2e0000002100 */
[----:B------:R-:W0:Y:S01]  /*0020*/  S2UR UR4, SR_CTAID.X ;  /* 0x00000000000479c3 */ /* 0x000e220000002500 */
[----:B------:R-:W1:Y:S01]  /*0030*/  LDCU UR5, c[0x0][0x3a8] ;  /* 0x00007500ff0577ac */ /* 0x000e620008000800 */
[----:B------:R-:W2:Y:S06]  /*0040*/  LDCU UR6, c[0x0][0x3a0] ;  /* 0x00007400ff0677ac */ /* 0x000eac0008000800 */
[----:B------:R-:W0:Y:S02]  /*0050*/  LDC R0, c[0x0][0x360] ;  /* 0x0000d800ff007b82 */ /* 0x000e240000000800 */
[----:B0-----:R-:W-:-:S04]  /*0060*/  IMAD R0, R0, UR4, R3 ;  /* 0x0000000400007c24 */ /* 0x001fc8000f8e0203 */
[----:B-1----:R-:W-:-:S05]  /*0070*/  IMAD R0, R0, UR5, RZ ;  /* 0x0000000500007c24 */ /* 0x002fca000f8e02ff */
[----:B--2---:R-:W-:-:S13]  /*0080*/  ISETP.GE.AND P0, PT, R0, UR6, PT ;  /* 0x0000000600007c0c */ /* 0x004fda000bf06270 */
[----:B------:R-:W-:Y:S05]  /*0090*/  @P0 EXIT ;  /* 0x000000000000094d */ /* 0x000fea0003800000 */
[----:B------:R-:W0:Y:S02]  /*00a0*/  LDC R7, c[0x0][0x3a4] ;  /* 0x0000e900ff077b82 */ /* 0x000e240000000800 */
[----:B0-----:R-:W-:-:S04]  /*00b0*/  IADD3 R5, PT, PT, R0, UR5, R7 ;  /* 0x0000000500057c10 */ /* 0x001fc8000fffe007 */
[C---:B------:R-:W-:Y:S02]  /*00c0*/  ISETP.GT.AND P0, PT, R5.reuse, R0, PT ;  /* 0x000000000500720c */ /* 0x040fe40003f04270 */
[----:B------:R-:W-:-:S11]  /*00d0*/  VIMNMX R5, PT, PT, R5, UR6, PT ;  /* 0x0000000605057c48 */ /* 0x000fd6000bfe0100 */
[----:B------:R-:W-:Y:S05]  /*00e0*/  @!P0 EXIT ;  /* 0x000000000000894d */ /* 0x000fea0003800000 */
[----:B------:R-:W0:Y:S01]  /*00f0*/  LDC.64 R2, c[0x0][0x390] ;  /* 0x0000e400ff027b82 */ /* 0x000e220000000a00 */
[----:B------:R-:W-:Y:S01]  /*0100*/  IMAD.MOV.U32 R4, RZ, RZ, RZ ;  /* 0x000000ffff047224 */ /* 0x000fe200078e00ff */
[----:B------:R-:W1:Y:S01]  /*0110*/  LDCU.64 UR4, c[0x0][0x358] ;  /* 0x00006b00ff0477ac */ /* 0x000e620008000a00 */
[----:B------:R-:W2:Y:S02]  /*0120*/  LDCU.64 UR8, c[0x0][0x388] ;  /* 0x00007100ff0877ac */ /* 0x000ea40008000a00 */
[----:B012---:R-:W-:-:S07]  /*0130*/  IMAD.WIDE R2, R7, 0x4, R2 ;  /* 0x0000000407027825 */ /* 0x007fce00078e0202 */
.L_x_20:
[----:B0-----:R-:W0:Y:S01]  /*0140*/  LDCU.64 UR6, c[0x0][0x380] ;  /* 0x00007000ff0677ac */ /* 0x001e220008000a00 */
[----:B------:R-:W1:Y:S01]  /*0150*/  LDC.64 R8, c[0x0][0x390] ;  /* 0x0000e400ff087b82 */ /* 0x000e620000000a00 */
[----:B-----5:R-:W-:Y:S02]  /*0160*/  ISETP.GE.AND P0, PT, R4, 0x1, PT ;  /* 0x000000010400780c */ /* 0x020fe40003f06270 */
[----:B0-----:R-:W-:-:S04]  /*0170*/  IADD3 R6, P1, PT, R0, UR6, RZ ;  /* 0x0000000600067c10 */ /* 0x001fc8000ff3e0ff */
[----:B------:R-:W-:-:S05]  /*0180*/  LEA.HI.X.SX32 R7, R0, UR7, 0x1, P1 ;  /* 0x0000000700077c11 */ /* 0x000fca00088f0eff */
[----:B------:R0:W5:Y:S01]  /*0190*/  LDG.E.U8 R11, desc[UR4][R6.64] ;  /* 0x00000004060b7981 */ /* 0x000162000c1e1100 */
[----:B------:R-:W-:Y:S04]  /*01a0*/  BSSY.RECONVERGENT B0, `(.L_x_15) ;  /* 0x000000c000007945 */ /* 0x000fe80003800200 */
[----:B------:R-:W-:Y:S05]  /*01b0*/  @!P0 BRA `(.L_x_16) ;  /* 0x0000000000288947 */ /* 0x000fea0003800000 */
.L_x_17:
[----:B0-----:R-:W-:-:S05]  /*01c0*/  IADD3 R6, P0, PT, R4, UR8, RZ ;  /* 0x0000000804067c10 */ /* 0x001fca000ff1e0ff */
[----:B------:R-:W-:-:S05]  /*01d0*/  IMAD.X R7, RZ, RZ, UR9, P0 ;  /* 0x00000009ff077e24 */ /* 0x000fca00080e06ff */
[----:B------:R-:W2:Y:S02]  /*01e0*/  LDG.E.U8 R6, desc[UR4][R6.64] ;  /* 0x0000000406067981 */ /* 0x000ea4000c1e1100 */
[----:B--2--5:R-:W-:-:S13]  /*01f0*/  ISETP.NE.AND P0, PT, R11, R6, PT ;  /* 0x000000060b00720c */ /* 0x024fda0003f05270 */
[----:B------:R-:W-:Y:S05]  /*0200*/  @!P0 BRA `(.L_x_16) ;  /* 0x0000000000148947 */ /* 0x000fea0003800000 */
[----:B------:R-:W-:-:S04]  /*0210*/  VIADD R7, R4, 0xffffffff ;  /* 0xffffffff04077836 */ /* 0x000fc80000000000 */
[----:B-1----:R-:W-:-:S05]  /*0220*/  IMAD.WIDE.U32 R6, R7, 0x4, R8 ;  /* 0x0000000407067825 */ /* 0x002fca00078e0008 */
[----:B------:R-:W2:Y:S02]  /*0230*/  LDG.E R4, desc[UR4][R6.64] ;  /* 0x0000000406047981 */ /* 0x000ea4000c1e1900 */
[----:B--2---:R-:W-:-:S13]  /*0240*/  ISETP.GT.AND P0, PT, R4, RZ, PT ;  /* 0x000000ff0400720c */ /* 0x004fda0003f04270 */
[----:B------:R-:W-:Y:S05]  /*0250*/  @P0 BRA `(.L_x_17) ;  /* 0xfffffffc00d80947 */ /* 0x000fea000383ffff */
.L_x_16:
[----:B------:R-:W-:Y:S05]  /*0260*/  BSYNC.RECONVERGENT B0 ;  /* 0x0000000000007941 */ /* 0x000fea0003800200 */
.L_x_15:
[----:B------:R-:W0:Y:S01]  /*0270*/  LDCU.64 UR6, c[0x0][0x388] ;  /* 0x00007100ff0677ac */ /* 0x000e220008000a00 */
[----:B-1----:R-:W1:Y:S01]  /*0280*/  LDC R9, c[0x0][0x3a4] ;  /* 0x0000e900ff097b82 */ /* 0x002e620000000800 */
[----:B0-----:R-:W-:-:S04]  /*0290*/  IADD3 R6, P0, PT, R4, UR6, RZ ;  /* 0x0000000604067c10 */ /* 0x001fc8000ff1e0ff */
[----:B------:R-:W-:-:S05]  /*02a0*/  LEA.HI.X.SX32 R7, R4, UR7, 0x1, P0 ;  /* 0x0000000704077c11 */ /* 0x000fca00080f0eff */
[----:B------:R-:W2:Y:S01]  /*02b0*/  LDG.E.U8 R6, desc[UR4][R6.64] ;  /* 0x0000000406067981 */ /* 0x000ea2000c1e1100 */
[----:B------:R-:W-:Y:S01]  /*02c0*/  VIADD R8, R4, 0x1 ;  /* 0x0000000104087836 */ /* 0x000fe20000000000 */
[----:B------:R-:W-:Y:S01]  /*02d0*/  BSSY.RECONVERGENT B0, `(.L_x_18) ;  /* 0x000000c000007945 */ /* 0x000fe20003800200 */
[----:B--2--5:R-:W-:-:S13]  /*02e0*/  ISETP.NE.AND P0, PT, R11, R6, PT ;  /* 0x000000060b00720c */ /* 0x024fda0003f05270 */
[----:B------:R-:W-:-:S04]  /*02f0*/  @P0 IMAD.MOV R8, RZ, RZ, R4 ;  /* 0x000000ffff080224 */ /* 0x000fc800078e0204 */
[----:B------:R-:W-:Y:S01]  /*0300*/  IMAD.MOV.U32 R4, RZ, RZ, R8 ;  /* 0x000000ffff047224 */ /* 0x000fe200078e0008 */
[----:B-1----:R-:W-:-:S13]  /*0310*/  ISETP.NE.AND P0, PT, R8, R9, PT ;  /* 0x000000090800720c */ /* 0x002fda0003f05270 */
[----:B------:R-:W-:Y:S05]  /*0320*/  @P0 BRA `(.L_x_19) ;  /* 0x0000000000180947 */ /* 0x000fea0003800000 */
[----:B------:R-:W0:Y:S01]  /*0330*/  LDC.64 R6, c[0x0][0x398] ;  /* 0x0000e600ff067b82 */ /* 0x000e220000000a00 */
[----:B------:R-:W-:Y:S02]  /*0340*/  IMAD.IADD R9, R0, 0x1, -R9 ;  /* 0x0000000100097824 */ /* 0x000fe400078e0a09 */
[----:B------:R-:W-:Y:S02]  /*0350*/  IMAD.MOV.U32 R11, RZ, RZ, 0x1 ;  /* 0x00000001ff0b7424 */ /* 0x000fe400078e00ff */
[----:B0-----:R-:W-:-:S05]  /*0360*/  IMAD.WIDE R6, R9, 0x4, R6 ;  /* 0x0000000409067825 */ /* 0x001fca00078e0206 */
[----:B------:R0:W-:Y:S04]  /*0370*/  STG.E desc[UR4][R6.64+0x4], R11 ;  /* 0x0000040b06007986 */ /* 0x0001e8000c101904 */
[----:B------:R0:W5:Y:S02]  /*0380*/  LDG.E R4, desc[UR4][R2.64+-0x4] ;  /* 0xfffffc0402047981 */ /* 0x000164000c1e1900 */
.L_x_19:
[----:B------:R-:W-:Y:S05]  /*0390*/  BSYNC.RECONVERGENT B0 ;  /* 0x0000000000007941 */ /* 0x000fea0003800200 */
.L_x_18:
[----:B------:R-:W-:-:S05]  /*03a0*/  VIADD R0, R0, 0x1 ;  /* 0x0000000100007836 */ /* 0x000fca0000000000 */
[----:B------:R-:W-:-:S13]  /*03b0*/  ISETP.GE.AND P0, PT, R0, R5, PT ;  /* 0x000000050000720c */ /* 0x000fda0003f06270 */
[----:B------:R-:W-:Y:S05]  /*03c0*/  @!P0 BRA `(.L_x_20) ;  /* 0xfffffffc005c8947 */ /* 0x000fea000383ffff */
[----:B------:R-:W-:Y:S05]  /*03d0*/  EXIT ;  /* 0x000000000000794d */ /* 0x000fea0003800000 */
.L_x_21:
        /* <DEDUP_REMOVED lines=10> */
.L_x_23:


//--------------------- .nv.shared._Z16kmp_kernel_sharePcS_PiS0_iii --------------------------
	.section	.nv.shared._Z16kmp_kernel_sharePcS_PiS0_iii,"aw",@nobits
	.sectionflags	@""
	.align	4
.nv.shared._Z16kmp_kernel_sharePcS_PiS0_iii:
	.zero		4224


//--------------------- .nv.shared.reserved.0     --------------------------
	.section	.nv.shared.reserved.0,"aw",@nobits
	.weak		__nv_reservedSMEM_offset_0_alias
	.size		__nv_reservedSMEM_offset_0_alias, 0, 64
	.other		__nv_reservedSMEM_offset_0_alias,@"STO_CUDA_RESERVED_SHARED STV_DEFAULT"
__nv_reservedSMEM_offset_0_alias:
	.zero		0
	.zero		64


//--------------------- .nv.constant0._Z16kmp_kernel_sharePcS_PiS0_iii --------------------------
	.section	.nv.constant0._Z16kmp_kernel_sharePcS_PiS0_iii,"a",@progbits
	.sectionflags	@""
	.align	4
.nv.constant0._Z16kmp_kernel_sharePcS_PiS0_iii:
	.zero		940


//--------------------- .nv.constant0._Z10kmp_kernelPcS_PiS0_iii --------------------------
	.section	.nv.constant0._Z10kmp_kernelPcS_PiS0_iii,"a",@progbits
	.sectionflags	@""
	.align	4
.nv.constant0._Z10kmp_kernelPcS_PiS0_iii:
	.zero		940


//--------------------- SYMBOLS --------------------------

	.type		.nv.reservedSmem.offset0,@object
	.size		.nv.reservedSmem.offset0,0x4
	.type		.nv.reservedSmem.cap,@object
	.size		.nv.reservedSmem.cap,0x4
